//
// Generated by NVIDIA NVVM Compiler
//
// Compiler Build ID: CL-36424714
// Cuda compilation tools, release 13.0, V13.0.88
// Based on NVVM 20.0.0
//

.version 9.0
.target sm_100
.address_size 64

	// .globl	_Z16countZerosPerRowPKiPii

.visible .entry _Z16countZerosPerRowPKiPii(
	.param .u64 .ptr .align 1 _Z16countZerosPerRowPKiPii_param_0,
	.param .u64 .ptr .align 1 _Z16countZerosPerRowPKiPii_param_1,
	.param .u32 _Z16countZerosPerRowPKiPii_param_2
)
{
	.reg .pred 	%p<40>;
	.reg .b32 	%r<147>;
	.reg .b64 	%rd<16>;

	ld.param.u64 	%rd4, [_Z16countZerosPerRowPKiPii_param_0];
	ld.param.u64 	%rd3, [_Z16countZerosPerRowPKiPii_param_1];
	ld.param.u32 	%r36, [_Z16countZerosPerRowPKiPii_param_2];
	cvta.to.global.u64 	%rd1, %rd4;
	mov.u32 	%r37, %ctaid.x;
	mov.u32 	%r38, %ntid.x;
	mov.u32 	%r39, %tid.x;
	mad.lo.s32 	%r1, %r37, %r38, %r39;
	setp.ge.s32 	%p1, %r1, %r36;
	@%p1 bra 	$L__BB0_15;
	setp.lt.s32 	%p2, %r36, 1;
	mov.b32 	%r146, 0;
	@%p2 bra 	$L__BB0_14;
	mul.lo.s32 	%r2, %r36, %r1;
	and.b32  	%r3, %r36, 15;
	setp.lt.u32 	%p3, %r36, 16;
	mov.b32 	%r138, 0;
	mov.u32 	%r146, %r138;
	@%p3 bra 	$L__BB0_5;
	and.b32  	%r138, %r36, 2147483632;
	neg.s32 	%r132, %r138;
	add.s64 	%rd2, %rd1, 32;
	mov.b32 	%r146, 0;
	mov.u32 	%r131, %r2;
$L__BB0_4:
	.pragma "nounroll";
	mul.wide.s32 	%rd5, %r131, 4;
	add.s64 	%rd6, %rd2, %rd5;
	ld.global.u32 	%r44, [%rd6+-32];
	setp.eq.s32 	%p4, %r44, 0;
	selp.u32 	%r45, 1, 0, %p4;
	add.s32 	%r46, %r146, %r45;
	ld.global.u32 	%r47, [%rd6+-28];
	setp.eq.s32 	%p5, %r47, 0;
	selp.u32 	%r48, 1, 0, %p5;
	add.s32 	%r49, %r46, %r48;
	ld.global.u32 	%r50, [%rd6+-24];
	setp.eq.s32 	%p6, %r50, 0;
	selp.u32 	%r51, 1, 0, %p6;
	add.s32 	%r52, %r49, %r51;
	ld.global.u32 	%r53, [%rd6+-20];
	setp.eq.s32 	%p7, %r53, 0;
	selp.u32 	%r54, 1, 0, %p7;
	add.s32 	%r55, %r52, %r54;
	ld.global.u32 	%r56, [%rd6+-16];
	setp.eq.s32 	%p8, %r56, 0;
	selp.u32 	%r57, 1, 0, %p8;
	add.s32 	%r58, %r55, %r57;
	ld.global.u32 	%r59, [%rd6+-12];
	setp.eq.s32 	%p9, %r59, 0;
	selp.u32 	%r60, 1, 0, %p9;
	add.s32 	%r61, %r58, %r60;
	ld.global.u32 	%r62, [%rd6+-8];
	setp.eq.s32 	%p10, %r62, 0;
	selp.u32 	%r63, 1, 0, %p10;
	add.s32 	%r64, %r61, %r63;
	ld.global.u32 	%r65, [%rd6+-4];
	setp.eq.s32 	%p11, %r65, 0;
	selp.u32 	%r66, 1, 0, %p11;
	add.s32 	%r67, %r64, %r66;
	ld.global.u32 	%r68, [%rd6];
	setp.eq.s32 	%p12, %r68, 0;
	selp.u32 	%r69, 1, 0, %p12;
	add.s32 	%r70, %r67, %r69;
	ld.global.u32 	%r71, [%rd6+4];
	setp.eq.s32 	%p13, %r71, 0;
	selp.u32 	%r72, 1, 0, %p13;
	add.s32 	%r73, %r70, %r72;
	ld.global.u32 	%r74, [%rd6+8];
	setp.eq.s32 	%p14, %r74, 0;
	selp.u32 	%r75, 1, 0, %p14;
	add.s32 	%r76, %r73, %r75;
	ld.global.u32 	%r77, [%rd6+12];
	setp.eq.s32 	%p15, %r77, 0;
	selp.u32 	%r78, 1, 0, %p15;
	add.s32 	%r79, %r76, %r78;
	ld.global.u32 	%r80, [%rd6+16];
	setp.eq.s32 	%p16, %r80, 0;
	selp.u32 	%r81, 1, 0, %p16;
	add.s32 	%r82, %r79, %r81;
	ld.global.u32 	%r83, [%rd6+20];
	setp.eq.s32 	%p17, %r83, 0;
	selp.u32 	%r84, 1, 0, %p17;
	add.s32 	%r85, %r82, %r84;
	ld.global.u32 	%r86, [%rd6+24];
	setp.eq.s32 	%p18, %r86, 0;
	selp.u32 	%r87, 1, 0, %p18;
	add.s32 	%r88, %r85, %r87;
	ld.global.u32 	%r89, [%rd6+28];
	setp.eq.s32 	%p19, %r89, 0;
	selp.u32 	%r90, 1, 0, %p19;
	add.s32 	%r146, %r88, %r90;
	add.s32 	%r132, %r132, 16;
	add.s32 	%r131, %r131, 16;
	setp.ne.s32 	%p20, %r132, 0;
	@%p20 bra 	$L__BB0_4;
$L__BB0_5:
	setp.eq.s32 	%p21, %r3, 0;
	@%p21 bra 	$L__BB0_14;
	and.b32  	%r15, %r36, 7;
	setp.lt.u32 	%p22, %r3, 8;
	@%p22 bra 	$L__BB0_8;
	add.s32 	%r92, %r138, %r2;
	mul.wide.s32 	%rd7, %r92, 4;
	add.s64 	%rd8, %rd1, %rd7;
	ld.global.u32 	%r93, [%rd8];
	setp.eq.s32 	%p23, %r93, 0;
	selp.u32 	%r94, 1, 0, %p23;
	add.s32 	%r95, %r146, %r94;
	ld.global.u32 	%r96, [%rd8+4];
	setp.eq.s32 	%p24, %r96, 0;
	selp.u32 	%r97, 1, 0, %p24;
	add.s32 	%r98, %r95, %r97;
	ld.global.u32 	%r99, [%rd8+8];
	setp.eq.s32 	%p25, %r99, 0;
	selp.u32 	%r100, 1, 0, %p25;
	add.s32 	%r101, %r98, %r100;
	ld.global.u32 	%r102, [%rd8+12];
	setp.eq.s32 	%p26, %r102, 0;
	selp.u32 	%r103, 1, 0, %p26;
	add.s32 	%r104, %r101, %r103;
	ld.global.u32 	%r105, [%rd8+16];
	setp.eq.s32 	%p27, %r105, 0;
	selp.u32 	%r106, 1, 0, %p27;
	add.s32 	%r107, %r104, %r106;
	ld.global.u32 	%r108, [%rd8+20];
	setp.eq.s32 	%p28, %r108, 0;
	selp.u32 	%r109, 1, 0, %p28;
	add.s32 	%r110, %r107, %r109;
	ld.global.u32 	%r111, [%rd8+24];
	setp.eq.s32 	%p29, %r111, 0;
	selp.u32 	%r112, 1, 0, %p29;
	add.s32 	%r113, %r110, %r112;
	ld.global.u32 	%r114, [%rd8+28];
	setp.eq.s32 	%p30, %r114, 0;
	selp.u32 	%r115, 1, 0, %p30;
	add.s32 	%r146, %r113, %r115;
	add.s32 	%r138, %r138, 8;
$L__BB0_8:
	setp.eq.s32 	%p31, %r15, 0;
	@%p31 bra 	$L__BB0_14;
	and.b32  	%r21, %r36, 3;
	setp.lt.u32 	%p32, %r15, 4;
	@%p32 bra 	$L__BB0_11;
	add.s32 	%r117, %r138, %r2;
	mul.wide.s32 	%rd9, %r117, 4;
	add.s64 	%rd10, %rd1, %rd9;
	ld.global.u32 	%r118, [%rd10];
	setp.eq.s32 	%p33, %r118, 0;
	selp.u32 	%r119, 1, 0, %p33;
	add.s32 	%r120, %r146, %r119;
	ld.global.u32 	%r121, [%rd10+4];
	setp.eq.s32 	%p34, %r121, 0;
	selp.u32 	%r122, 1, 0, %p34;
	add.s32 	%r123, %r120, %r122;
	ld.global.u32 	%r124, [%rd10+8];
	setp.eq.s32 	%p35, %r124, 0;
	selp.u32 	%r125, 1, 0, %p35;
	add.s32 	%r126, %r123, %r125;
	ld.global.u32 	%r127, [%rd10+12];
	setp.eq.s32 	%p36, %r127, 0;
	selp.u32 	%r128, 1, 0, %p36;
	add.s32 	%r146, %r126, %r128;
	add.s32 	%r138, %r138, 4;
$L__BB0_11:
	setp.eq.s32 	%p37, %r21, 0;
	@%p37 bra 	$L__BB0_14;
	add.s32 	%r144, %r138, %r2;
	neg.s32 	%r143, %r21;
$L__BB0_13:
	.pragma "nounroll";
	mul.wide.s32 	%rd11, %r144, 4;
	add.s64 	%rd12, %rd1, %rd11;
	ld.global.u32 	%r129, [%rd12];
	setp.eq.s32 	%p38, %r129, 0;
	selp.u32 	%r130, 1, 0, %p38;
	add.s32 	%r146, %r146, %r130;
	add.s32 	%r144, %r144, 1;
	add.s32 	%r143, %r143, 1;
	setp.ne.s32 	%p39, %r143, 0;
	@%p39 bra 	$L__BB0_13;
$L__BB0_14:
	cvta.to.global.u64 	%rd13, %rd3;
	mul.wide.s32 	%rd14, %r1, 4;
	add.s64 	%rd15, %rd13, %rd14;
	st.global.u32 	[%rd15], %r146;
$L__BB0_15:
	ret;

}
	// .globl	_Z18collectZeroIndicesPKiS0_Pii
.visible .entry _Z18collectZeroIndicesPKiS0_Pii(
	.param .u64 .ptr .align 1 _Z18collectZeroIndicesPKiS0_Pii_param_0,
	.param .u64 .ptr .align 1 _Z18collectZeroIndicesPKiS0_Pii_param_1,
	.param .u64 .ptr .align 1 _Z18collectZeroIndicesPKiS0_Pii_param_2,
	.param .u32 _Z18collectZeroIndicesPKiS0_Pii_param_3
)
{
	.reg .pred 	%p<26>;
	.reg .b32 	%r<120>;
	.reg .b64 	%rd<47>;

	ld.param.u64 	%rd7, [_Z18collectZeroIndicesPKiS0_Pii_param_0];
	ld.param.u64 	%rd6, [_Z18collectZeroIndicesPKiS0_Pii_param_1];
	ld.param.u64 	%rd8, [_Z18collectZeroIndicesPKiS0_Pii_param_2];
	ld.param.u32 	%r46, [_Z18collectZeroIndicesPKiS0_Pii_param_3];
	cvta.to.global.u64 	%rd1, %rd8;
	cvta.to.global.u64 	%rd2, %rd7;
	mov.u32 	%r47, %ctaid.x;
	mov.u32 	%r48, %ntid.x;
	mov.u32 	%r49, %tid.x;
	mad.lo.s32 	%r1, %r47, %r48, %r49;
	setp.ge.s32 	%p1, %r1, %r46;
	@%p1 bra 	$L__BB1_42;
	cvta.to.global.u64 	%rd9, %rd6;
	mul.wide.s32 	%rd10, %r1, 4;
	add.s64 	%rd11, %rd9, %rd10;
	ld.global.u32 	%r2, [%rd11];
	setp.lt.s32 	%p2, %r46, 1;
	@%p2 bra 	$L__BB1_42;
	mul.lo.s32 	%r3, %r46, %r1;
	and.b32  	%r4, %r46, 7;
	setp.lt.u32 	%p3, %r46, 8;
	mov.b32 	%r114, 0;
	mov.u32 	%r100, %r114;
	@%p3 bra 	$L__BB1_21;
	and.b32  	%r114, %r46, 2147483640;
	mov.b32 	%r98, 0;
	mov.u32 	%r100, %r98;
$L__BB1_4:
	.pragma "nounroll";
	add.s32 	%r52, %r98, %r3;
	mul.wide.s32 	%rd12, %r52, 4;
	add.s64 	%rd3, %rd2, %rd12;
	ld.global.u32 	%r53, [%rd3];
	setp.ne.s32 	%p4, %r53, 0;
	@%p4 bra 	$L__BB1_6;
	add.s32 	%r8, %r100, 1;
	add.s32 	%r54, %r100, %r2;
	mul.wide.s32 	%rd13, %r54, 4;
	add.s64 	%rd14, %rd1, %rd13;
	st.global.u32 	[%rd14], %r98;
	mov.u32 	%r100, %r8;
$L__BB1_6:
	ld.global.u32 	%r55, [%rd3+4];
	setp.ne.s32 	%p5, %r55, 0;
	@%p5 bra 	$L__BB1_8;
	add.s32 	%r56, %r98, 1;
	add.s32 	%r10, %r100, 1;
	add.s32 	%r57, %r100, %r2;
	mul.wide.s32 	%rd15, %r57, 4;
	add.s64 	%rd16, %rd1, %rd15;
	st.global.u32 	[%rd16], %r56;
	mov.u32 	%r100, %r10;
$L__BB1_8:
	ld.global.u32 	%r58, [%rd3+8];
	setp.ne.s32 	%p6, %r58, 0;
	@%p6 bra 	$L__BB1_10;
	add.s32 	%r59, %r98, 2;
	add.s32 	%r12, %r100, 1;
	add.s32 	%r60, %r100, %r2;
	mul.wide.s32 	%rd17, %r60, 4;
	add.s64 	%rd18, %rd1, %rd17;
	st.global.u32 	[%rd18], %r59;
	mov.u32 	%r100, %r12;
$L__BB1_10:
	ld.global.u32 	%r61, [%rd3+12];
	setp.ne.s32 	%p7, %r61, 0;
	@%p7 bra 	$L__BB1_12;
	add.s32 	%r62, %r98, 3;
	add.s32 	%r14, %r100, 1;
	add.s32 	%r63, %r100, %r2;
	mul.wide.s32 	%rd19, %r63, 4;
	add.s64 	%rd20, %rd1, %rd19;
	st.global.u32 	[%rd20], %r62;
	mov.u32 	%r100, %r14;
$L__BB1_12:
	ld.global.u32 	%r64, [%rd3+16];
	setp.ne.s32 	%p8, %r64, 0;
	@%p8 bra 	$L__BB1_14;
	add.s32 	%r65, %r98, 4;
	add.s32 	%r16, %r100, 1;
	add.s32 	%r66, %r100, %r2;
	mul.wide.s32 	%rd21, %r66, 4;
	add.s64 	%rd22, %rd1, %rd21;
	st.global.u32 	[%rd22], %r65;
	mov.u32 	%r100, %r16;
$L__BB1_14:
	ld.global.u32 	%r67, [%rd3+20];
	setp.ne.s32 	%p9, %r67, 0;
	@%p9 bra 	$L__BB1_16;
	add.s32 	%r68, %r98, 5;
	add.s32 	%r18, %r100, 1;
	add.s32 	%r69, %r100, %r2;
	mul.wide.s32 	%rd23, %r69, 4;
	add.s64 	%rd24, %rd1, %rd23;
	st.global.u32 	[%rd24], %r68;
	mov.u32 	%r100, %r18;
$L__BB1_16:
	ld.global.u32 	%r70, [%rd3+24];
	setp.ne.s32 	%p10, %r70, 0;
	@%p10 bra 	$L__BB1_18;
	add.s32 	%r71, %r98, 6;
	add.s32 	%r20, %r100, 1;
	add.s32 	%r72, %r100, %r2;
	mul.wide.s32 	%rd25, %r72, 4;
	add.s64 	%rd26, %rd1, %rd25;
	st.global.u32 	[%rd26], %r71;
	mov.u32 	%r100, %r20;
$L__BB1_18:
	ld.global.u32 	%r73, [%rd3+28];
	setp.ne.s32 	%p11, %r73, 0;
	@%p11 bra 	$L__BB1_20;
	add.s32 	%r74, %r98, 7;
	add.s32 	%r22, %r100, 1;
	add.s32 	%r75, %r100, %r2;
	mul.wide.s32 	%rd27, %r75, 4;
	add.s64 	%rd28, %rd1, %rd27;
	st.global.u32 	[%rd28], %r74;
	mov.u32 	%r100, %r22;
$L__BB1_20:
	add.s32 	%r98, %r98, 8;
	setp.ne.s32 	%p12, %r98, %r114;
	@%p12 bra 	$L__BB1_4;
$L__BB1_21:
	setp.eq.s32 	%p13, %r4, 0;
	@%p13 bra 	$L__BB1_42;
	and.b32  	%r27, %r46, 3;
	setp.lt.u32 	%p14, %r4, 4;
	@%p14 bra 	$L__BB1_32;
	add.s32 	%r76, %r114, %r3;
	mul.wide.s32 	%rd29, %r76, 4;
	add.s64 	%rd4, %rd2, %rd29;
	ld.global.u32 	%r77, [%rd4];
	setp.ne.s32 	%p15, %r77, 0;
	@%p15 bra 	$L__BB1_25;
	add.s32 	%r28, %r100, 1;
	add.s32 	%r78, %r100, %r2;
	mul.wide.s32 	%rd30, %r78, 4;
	add.s64 	%rd31, %rd1, %rd30;
	st.global.u32 	[%rd31], %r114;
	mov.u32 	%r100, %r28;
$L__BB1_25:
	ld.global.u32 	%r79, [%rd4+4];
	setp.ne.s32 	%p16, %r79, 0;
	@%p16 bra 	$L__BB1_27;
	add.s32 	%r80, %r114, 1;
	add.s32 	%r30, %r100, 1;
	add.s32 	%r81, %r100, %r2;
	mul.wide.s32 	%rd32, %r81, 4;
	add.s64 	%rd33, %rd1, %rd32;
	st.global.u32 	[%rd33], %r80;
	mov.u32 	%r100, %r30;
$L__BB1_27:
	ld.global.u32 	%r82, [%rd4+8];
	setp.ne.s32 	%p17, %r82, 0;
	@%p17 bra 	$L__BB1_29;
	add.s32 	%r83, %r114, 2;
	add.s32 	%r32, %r100, 1;
	add.s32 	%r84, %r100, %r2;
	mul.wide.s32 	%rd34, %r84, 4;
	add.s64 	%rd35, %rd1, %rd34;
	st.global.u32 	[%rd35], %r83;
	mov.u32 	%r100, %r32;
$L__BB1_29:
	ld.global.u32 	%r85, [%rd4+12];
	setp.ne.s32 	%p18, %r85, 0;
	@%p18 bra 	$L__BB1_31;
	add.s32 	%r86, %r114, 3;
	add.s32 	%r34, %r100, 1;
	add.s32 	%r87, %r100, %r2;
	mul.wide.s32 	%rd36, %r87, 4;
	add.s64 	%rd37, %rd1, %rd36;
	st.global.u32 	[%rd37], %r86;
	mov.u32 	%r100, %r34;
$L__BB1_31:
	add.s32 	%r114, %r114, 4;
$L__BB1_32:
	setp.eq.s32 	%p19, %r27, 0;
	@%p19 bra 	$L__BB1_42;
	setp.eq.s32 	%p20, %r27, 1;
	@%p20 bra 	$L__BB1_39;
	add.s32 	%r88, %r114, %r3;
	mul.wide.s32 	%rd38, %r88, 4;
	add.s64 	%rd5, %rd2, %rd38;
	ld.global.u32 	%r89, [%rd5];
	setp.ne.s32 	%p21, %r89, 0;
	@%p21 bra 	$L__BB1_36;
	add.s32 	%r39, %r100, 1;
	add.s32 	%r90, %r100, %r2;
	mul.wide.s32 	%rd39, %r90, 4;
	add.s64 	%rd40, %rd1, %rd39;
	st.global.u32 	[%rd40], %r114;
	mov.u32 	%r100, %r39;
$L__BB1_36:
	ld.global.u32 	%r91, [%rd5+4];
	setp.ne.s32 	%p22, %r91, 0;
	@%p22 bra 	$L__BB1_38;
	add.s32 	%r92, %r114, 1;
	add.s32 	%r41, %r100, 1;
	add.s32 	%r93, %r100, %r2;
	mul.wide.s32 	%rd41, %r93, 4;
	add.s64 	%rd42, %rd1, %rd41;
	st.global.u32 	[%rd42], %r92;
	mov.u32 	%r100, %r41;
$L__BB1_38:
	add.s32 	%r114, %r114, 2;
$L__BB1_39:
	and.b32  	%r94, %r46, 1;
	setp.eq.b32 	%p23, %r94, 1;
	not.pred 	%p24, %p23;
	@%p24 bra 	$L__BB1_42;
	add.s32 	%r95, %r114, %r3;
	mul.wide.s32 	%rd43, %r95, 4;
	add.s64 	%rd44, %rd2, %rd43;
	ld.global.u32 	%r96, [%rd44];
	setp.ne.s32 	%p25, %r96, 0;
	@%p25 bra 	$L__BB1_42;
	add.s32 	%r97, %r100, %r2;
	mul.wide.s32 	%rd45, %r97, 4;
	add.s64 	%rd46, %rd1, %rd45;
	st.global.u32 	[%rd46], %r114;
$L__BB1_42:
	ret;

}


// ===== COMPILED SASS (sm_100) =====

	.target	sm_100

	.elftype	@"ET_EXEC"


//--------------------- .note.nv.tkinfo           --------------------------
	.section	.note.nv.tkinfo,"",@"SHT_NOTE"
	.sectionflags	@"SHF_NOTE_NV_TKINFO"
	.tkinfo
        /*0018*/ 	.word	0x00000002
        /*0030*/ 	.string	""
        /*0030*/ 	.string	"ptxas"
        /*0030*/ 	.string	"Cuda compilation tools, release 13.0, V13.0.88"
        /*0030*/ 	.string	"Build cuda_13.0.r13.0/compiler.36424714_0"
        /*0030*/ 	.string	"-arch sm_100 -m 64 "



//--------------------- .note.nv.cuinfo           --------------------------
	.section	.note.nv.cuinfo,"",@"SHT_NOTE"
	.sectionflags	@"SHF_NOTE_NV_CUINFO"
        /*0018*/ 	.short	0x0002
        /*001a*/ 	.short	0x0064
        /*001c*/ 	.short	0x0082
	.zero		2


//--------------------- .nv.info                  --------------------------
	.section	.nv.info,"",@"SHT_CUDA_INFO"
	.align	4


	//----- nvinfo : EIATTR_REGCOUNT
	.align		4
        /*0000*/ 	.byte	0x04, 0x2f
        /*0002*/ 	.short	(.L_1 - .L_0)
	.align		4
.L_0:
        /*0004*/ 	.word	index@(_Z16countZerosPerRowPKiPii)
        /*0008*/ 	.word	0x00000019


	//----- nvinfo : EIATTR_FRAME_SIZE
	.align		4
.L_1:
        /*000c*/ 	.byte	0x04, 0x11
        /*000e*/ 	.short	(.L_3 - .L_2)
	.align		4
.L_2:
        /*0010*/ 	.word	index@(_Z16countZerosPerRowPKiPii)
        /*0014*/ 	.word	0x00000000


	//----- nvinfo : EIATTR_REGCOUNT
	.align		4
.L_3:
        /*0018*/ 	.byte	0x04, 0x2f
        /*001a*/ 	.short	(.L_5 - .L_4)
	.align		4
.L_4:
        /*001c*/ 	.word	index@(_Z18collectZeroIndicesPKiS0_Pii)
        /*0020*/ 	.word	0x00000018


	//----- nvinfo : EIATTR_FRAME_SIZE
	.align		4
.L_5:
        /*0024*/ 	.byte	0x04, 0x11
        /*0026*/ 	.short	(.L_7 - .L_6)
	.align		4
.L_6:
        /*0028*/ 	.word	index@(_Z18collectZeroIndicesPKiS0_Pii)
        /*002c*/ 	.word	0x00000000


	//----- nvinfo : EIATTR_MIN_STACK_SIZE
	.align		4
.L_7:
        /*0030*/ 	.byte	0x04, 0x12
        /*0032*/ 	.short	(.L_9 - .L_8)
	.align		4
.L_8:
        /*0034*/ 	.word	index@(_Z18collectZeroIndicesPKiS0_Pii)
        /*0038*/ 	.word	0x00000000


	//----- nvinfo : EIATTR_MIN_STACK_SIZE
	.align		4
.L_9:
        /*003c*/ 	.byte	0x04, 0x12
        /*003e*/ 	.short	(.L_11 - .L_10)
	.align		4
.L_10:
        /*0040*/ 	.word	index@(_Z16countZerosPerRowPKiPii)
        /*0044*/ 	.word	0x00000000
.L_11:


//--------------------- .nv.compat                --------------------------
	.section	.nv.compat,"",@"SHT_CUDA_COMPAT_INFO"
	.align	4
        /*0000*/ 	.byte	0x02, 0x09, 0x00, 0x00, 0x02, 0x02, 0x01, 0x00, 0x02, 0x05, 0x05, 0x00, 0x03, 0x07, 0x01, 0x01
        /*0010*/ 	.byte	0x02, 0x03, 0x00, 0x00, 0x02, 0x06, 0x01, 0x00, 0x04, 0x0b, 0x08, 0x00, 0x09, 0x00, 0x00, 0x00
        /*0020*/ 	.byte	0x00, 0x00, 0x00, 0x00


//--------------------- .nv.info._Z18collectZeroIndicesPKiS0_Pii --------------------------
	.section	.nv.info._Z18collectZeroIndicesPKiS0_Pii,"",@"SHT_CUDA_INFO"
	.sectionflags	@""
	.align	4


	//----- nvinfo : EIATTR_CUDA_API_VERSION
	.align		4
        /*0000*/ 	.byte	0x04, 0x37
        /*0002*/ 	.short	(.L_13 - .L_12)
.L_12:
        /*0004*/ 	.word	0x00000082


	//----- nvinfo : EIATTR_KPARAM_INFO
	.align		4
.L_13:
        /*0008*/ 	.byte	0x04, 0x17
        /*000a*/ 	.short	(.L_15 - .L_14)
.L_14:
        /*000c*/ 	.word	0x00000000
        /*0010*/ 	.short	0x0003
        /*0012*/ 	.short	0x0018
        /*0014*/ 	.byte	0x00, 0xf0, 0x11, 0x00


	//----- nvinfo : EIATTR_KPARAM_INFO
	.align		4
.L_15:
        /*0018*/ 	.byte	0x04, 0x17
        /*001a*/ 	.short	(.L_17 - .L_16)
.L_16:
        /*001c*/ 	.word	0x00000000
        /*0020*/ 	.short	0x0002
        /*0022*/ 	.short	0x0010
        /*0024*/ 	.byte	0x00, 0xf5, 0x21, 0x00


	//----- nvinfo : EIATTR_KPARAM_INFO
	.align		4
.L_17:
        /*0028*/ 	.byte	0x04, 0x17
        /*002a*/ 	.short	(.L_19 - .L_18)
.L_18:
        /*002c*/ 	.word	0x00000000
        /*0030*/ 	.short	0x0001
        /*0032*/ 	.short	0x0008
        /*0034*/ 	.byte	0x00, 0xf5, 0x21, 0x00


	//----- nvinfo : EIATTR_KPARAM_INFO
	.align		4
.L_19:
        /*0038*/ 	.byte	0x04, 0x17
        /*003a*/ 	.short	(.L_21 - .L_20)
.L_20:
        /*003c*/ 	.word	0x00000000
        /*0040*/ 	.short	0x0000
        /*0042*/ 	.short	0x0000
        /*0044*/ 	.byte	0x00, 0xf5, 0x21, 0x00


	//----- nvinfo : EIATTR_SPARSE_MMA_MASK
	.align		4
.L_21:
        /*0048*/ 	.byte	0x03, 0x50
        /*004a*/ 	.short	0x0000


	//----- nvinfo : EIATTR_MAXREG_COUNT
	.align		4
        /*004c*/ 	.byte	0x03, 0x1b
        /*004e*/ 	.short	0x00ff


	//----- nvinfo : EIATTR_MERCURY_ISA_VERSION
	.align		4
        /*0050*/ 	.byte	0x03, 0x5f
        /*0052*/ 	.short	0x0101


	//----- nvinfo : EIATTR_VRC_CTA_INIT_COUNT
	.align		4
        /*0054*/ 	.byte	0x02, 0x4a
	.zero		1
	.zero		1


	//----- nvinfo : EIATTR_EXIT_INSTR_OFFSETS
	.align		4
        /*0058*/ 	.byte	0x04, 0x1c
        /*005a*/ 	.short	(.L_23 - .L_22)


	//   ....[0]....
.L_22:
        /*005c*/ 	.word	0x00000080


	//   ....[1]....
        /*0060*/ 	.word	0x000000a0


	//   ....[2]....
        /*0064*/ 	.word	0x00000670


	//   ....[3]....
        /*0068*/ 	.word	0x00000930


	//   ....[4]....
        /*006c*/ 	.word	0x00000ad0


	//   ....[5]....
        /*0070*/ 	.word	0x00000b30


	//   ....[6]....
        /*0074*/ 	.word	0x00000b80


	//----- nvinfo : EIATTR_CBANK_PARAM_SIZE
	.align		4
.L_23:
        /*0078*/ 	.byte	0x03, 0x19
        /*007a*/ 	.short	0x001c


	//----- nvinfo : EIATTR_PARAM_CBANK
	.align		4
        /*007c*/ 	.byte	0x04, 0x0a
        /*007e*/ 	.short	(.L_25 - .L_24)
	.align		4
.L_24:
        /*0080*/ 	.word	index@(.nv.constant0._Z18collectZeroIndicesPKiS0_Pii)
        /*0084*/ 	.short	0x0380
        /*0086*/ 	.short	0x001c


	//----- nvinfo : EIATTR_SW_WAR
	.align		4
.L_25:
        /*0088*/ 	.byte	0x04, 0x36
        /*008a*/ 	.short	(.L_27 - .L_26)
.L_26:
        /*008c*/ 	.word	0x00000008
.L_27:


//--------------------- .nv.info._Z16countZerosPerRowPKiPii --------------------------
	.section	.nv.info._Z16countZerosPerRowPKiPii,"",@"SHT_CUDA_INFO"
	.sectionflags	@""
	.align	4


	//----- nvinfo : EIATTR_CUDA_API_VERSION
	.align		4
        /*0000*/ 	.byte	0x04, 0x37
        /*0002*/ 	.short	(.L_29 - .L_28)
.L_28:
        /*0004*/ 	.word	0x00000082


	//----- nvinfo : EIATTR_KPARAM_INFO
	.align		4
.L_29:
        /*0008*/ 	.byte	0x04, 0x17
        /*000a*/ 	.short	(.L_31 - .L_30)
.L_30:
        /*000c*/ 	.word	0x00000000
        /*0010*/ 	.short	0x0002
        /*0012*/ 	.short	0x0010
        /*0014*/ 	.byte	0x00, 0xf0, 0x11, 0x00


	//----- nvinfo : EIATTR_KPARAM_INFO
	.align		4
.L_31:
        /*0018*/ 	.byte	0x04, 0x17
        /*001a*/ 	.short	(.L_33 - .L_32)
.L_32:
        /*001c*/ 	.word	0x00000000
        /*0020*/ 	.short	0x0001
        /*0022*/ 	.short	0x0008
        /*0024*/ 	.byte	0x00, 0xf5, 0x21, 0x00


	//----- nvinfo : EIATTR_KPARAM_INFO
	.align		4
.L_33:
        /*0028*/ 	.byte	0x04, 0x17
        /*002a*/ 	.short	(.L_35 - .L_34)
.L_34:
        /*002c*/ 	.word	0x00000000
        /*0030*/ 	.short	0x0000
        /*0032*/ 	.short	0x0000
        /*0034*/ 	.byte	0x00, 0xf5, 0x21, 0x00


	//----- nvinfo : EIATTR_SPARSE_MMA_MASK
	.align		4
.L_35:
        /*0038*/ 	.byte	0x03, 0x50
        /*003a*/ 	.short	0x0000


	//----- nvinfo : EIATTR_MAXREG_COUNT
	.align		4
        /*003c*/ 	.byte	0x03, 0x1b
        /*003e*/ 	.short	0x00ff


	//----- nvinfo : EIATTR_MERCURY_ISA_VERSION
	.align		4
        /*0040*/ 	.byte	0x03, 0x5f
        /*0042*/ 	.short	0x0101


	//----- nvinfo : EIATTR_VRC_CTA_INIT_COUNT
	.align		4
        /*0044*/ 	.byte	0x02, 0x4a
	.zero		1
	.zero		1


	//----- nvinfo : EIATTR_EXIT_INSTR_OFFSETS
	.align		4
        /*0048*/ 	.byte	0x04, 0x1c
        /*004a*/ 	.short	(.L_37 - .L_36)


	//   ....[0]....
.L_36:
        /*004c*/ 	.word	0x00000070


	//   ....[1]....
        /*0050*/ 	.word	0x00000b40


	//----- nvinfo : EIATTR_CBANK_PARAM_SIZE
	.align		4
.L_37:
        /*0054*/ 	.byte	0x03, 0x19
        /*0056*/ 	.short	0x0014


	//----- nvinfo : EIATTR_PARAM_CBANK
	.align		4
        /*0058*/ 	.byte	0x04, 0x0a
        /*005a*/ 	.short	(.L_39 - .L_38)
	.align		4
.L_38:
        /*005c*/ 	.word	index@(.nv.constant0._Z16countZerosPerRowPKiPii)
        /*0060*/ 	.short	0x0380
        /*0062*/ 	.short	0x0014


	//----- nvinfo : EIATTR_SW_WAR
	.align		4
.L_39:
        /*0064*/ 	.byte	0x04, 0x36
        /*0066*/ 	.short	(.L_41 - .L_40)
.L_40:
        /*0068*/ 	.word	0x00000008
.L_41:


//--------------------- .nv.callgraph             --------------------------
	.section	.nv.callgraph,"",@"SHT_CUDA_CALLGRAPH"
	.align	4
	.sectionentsize	8
	.align		4
        /*0000*/ 	.word	0x00000000
	.align		4
        /*0004*/ 	.word	0xffffffff
	.align		4
        /*0008*/ 	.word	0x00000000
	.align		4
        /*000c*/ 	.word	0xfffffffe
	.align		4
        /*0010*/ 	.word	0x00000000
	.align		4
        /*0014*/ 	.word	0xfffffffd
	.align		4
        /*0018*/ 	.word	0x00000000
	.align		4
        /*001c*/ 	.word	0xfffffffc


//--------------------- .text._Z18collectZeroIndicesPKiS0_Pii --------------------------
	.section	.text._Z18collectZeroIndicesPKiS0_Pii,"ax",@progbits
	.align	128
        .global         _Z18collectZeroIndicesPKiS0_Pii
        .type           _Z18collectZeroIndicesPKiS0_Pii,@function
        .size           _Z18collectZeroIndicesPKiS0_Pii,(.L_x_12 - _Z18collectZeroIndicesPKiS0_Pii)
        .other          _Z18collectZeroIndicesPKiS0_Pii,@"STO_CUDA_ENTRY STV_DEFAULT"
_Z18collectZeroIndicesPKiS0_Pii:
.text._Z18collectZeroIndicesPKiS0_Pii:
[----:B------:R-:W-:Y:S01]  /*0000*/  LDC R1, c[0x0][0x37c] ;  /* 0x0000df00ff017b82 */ /* 0x000fe20000000800 */
[----:B------:R-:W0:Y:S07]  /*0010*/  S2R R0, SR_TID.X ;  /* 0x0000000000007919 */ /* 0x000e2e0000002100 */
[----:B------:R-:W0:Y:S01]  /*0020*/  S2UR UR4, SR_CTAID.X ;  /* 0x00000000000479c3 */ /* 0x000e220000002500 */
[----:B------:R-:W1:Y:S07]  /*0030*/  LDCU UR5, c[0x0][0x398] ;  /* 0x00007300ff0577ac */ /* 0x000e6e0008000800 */
[----:B------:R-:W0:Y:S02]  /*0040*/  LDC R7, c[0x0][0x360] ;  /* 0x0000d800ff077b82 */ /* 0x000e240000000800 */
[----:B0-----:R-:W-:-:S02]  /*0050*/  IMAD R7, R7, UR4, R0 ;  /* 0x0000000407077c24 */ /* 0x001fc4000f8e0200 */
[----:B-1----:R-:W-:-:S05]  /*0060*/  IMAD.U32 R0, RZ, RZ, UR5 ;  /* 0x00000005ff007e24 */ /* 0x002fca000f8e00ff */
[----:B------:R-:W-:-:S13]  /*0070*/  ISETP.GE.AND P0, PT, R7, R0, PT ;  /* 0x000000000700720c */ /* 0x000fda0003f06270 */
[----:B------:R-:W-:Y:S05]  /*0080*/  @P0 EXIT ;  /* 0x000000000000094d */ /* 0x000fea0003800000 */
[----:B------:R-:W-:-:S13]  /*0090*/  ISETP.GE.AND P0, PT, R0, 0x1, PT ;  /* 0x000000010000780c */ /* 0x000fda0003f06270 */
[----:B------:R-:W-:Y:S05]  /*00a0*/  @!P0 EXIT ;  /* 0x000000000000894d */ /* 0x000fea0003800000 */
[----:B------:R-:W0:Y:S01]  /*00b0*/  LDC.64 R2, c[0x0][0x388] ;  /* 0x0000e200ff027b82 */ /* 0x000e220000000a00 */
[----:B------:R-:W1:Y:S01]  /*00c0*/  LDCU.64 UR4, c[0x0][0x358] ;  /* 0x00006b00ff0477ac */ /* 0x000e620008000a00 */
[C---:B------:R-:W-:Y:S02]  /*00d0*/  ISETP.GE.U32.AND P1, PT, R0.reuse, 0x8, PT ;  /* 0x000000080000780c */ /* 0x040fe40003f26070 */
[----:B------:R-:W-:Y:S01]  /*00e0*/  LOP3.LUT R16, R0, 0x7, RZ, 0xc0, !PT ;  /* 0x0000000700107812 */ /* 0x000fe200078ec0ff */
[----:B------:R-:W-:Y:S02]  /*00f0*/  HFMA2 R8, -RZ, RZ, 0, 0 ;  /* 0x00000000ff087431 */ /* 0x000fe400000001ff */
[----:B------:R-:W-:Y:S01]  /*0100*/  IMAD.MOV.U32 R6, RZ, RZ, RZ ;  /* 0x000000ffff067224 */ /* 0x000fe200078e00ff */
[----:B------:R-:W-:Y:S01]  /*0110*/  ISETP.NE.AND P0, PT, R16, RZ, PT ;  /* 0x000000ff1000720c */ /* 0x000fe20003f05270 */
[----:B0-----:R-:W-:-:S05]  /*0120*/  IMAD.WIDE R2, R7, 0x4, R2 ;  /* 0x0000000407027825 */ /* 0x001fca00078e0202 */
[----:B-1----:R0:W5:Y:S01]  /*0130*/  LDG.E R9, desc[UR4][R2.64] ;  /* 0x0000000402097981 */ /* 0x002162000c1e1900 */
[----:B------:R-:W-:Y:S06]  /*0140*/  @!P1 BRA `(.L_x_0) ;  /* 0x0000000400489947 */ /* 0x000fec0003800000 */
[----:B------:R-:W1:Y:S01]  /*0150*/  LDC R10, c[0x0][0x398] ;  /* 0x0000e600ff0a7b82 */ /* 0x000e620000000800 */
[----:B------:R-:W-:Y:S01]  /*0160*/  LOP3.LUT R6, R0, 0x7ffffff8, RZ, 0xc0, !PT ;  /* 0x7ffffff800067812 */ /* 0x000fe200078ec0ff */
[----:B------:R-:W-:Y:S01]  /*0170*/  IMAD.MOV.U32 R11, RZ, RZ, RZ ;  /* 0x000000ffff0b7224 */ /* 0x000fe200078e00ff */
[----:B------:R-:W-:-:S05]  /*0180*/  MOV R8, RZ ;  /* 0x000000ff00087202 */ /* 0x000fca0000000f00 */
[----:B0-----:R-:W0:Y:S02]  /*0190*/  LDC.64 R2, c[0x0][0x380] ;  /* 0x0000e000ff027b82 */ /* 0x001e240000000a00 */
.L_x_1:
[----:B-1----:R-:W-:-:S04]  /*01a0*/  IMAD.MOV.U32 R0, RZ, RZ, R10 ;  /* 0x000000ffff007224 */ /* 0x002fc800078e000a */
[----:B------:R-:W-:-:S04]  /*01b0*/  IMAD R5, R7, R0, R11 ;  /* 0x0000000007057224 */ /* 0x000fc800078e020b */
[----:B0-----:R-:W-:-:S05]  /*01c0*/  IMAD.WIDE R4, R5, 0x4, R2 ;  /* 0x0000000405047825 */ /* 0x001fca00078e0202 */
[----:B--2---:R-:W2:Y:S02]  /*01d0*/  LDG.E R12, desc[UR4][R4.64] ;  /* 0x00000004040c7981 */ /* 0x004ea4000c1e1900 */
[----:B--2---:R-:W-:-:S13]  /*01e0*/  ISETP.NE.AND P1, PT, R12, RZ, PT ;  /* 0x000000ff0c00720c */ /* 0x004fda0003f25270 */
[----:B------:R-:W0:Y:S01]  /*01f0*/  @!P1 LDC.64 R12, c[0x0][0x390] ;  /* 0x0000e400ff0c9b82 */ /* 0x000e220000000a00 */
[----:B-----5:R-:W-:-:S05]  /*0200*/  @!P1 IADD3 R15, PT, PT, R9, R8, RZ ;  /* 0x00000008090f9210 */ /* 0x020fca0007ffe0ff */
[----:B0-----:R-:W-:-:S05]  /*0210*/  @!P1 IMAD.WIDE R12, R15, 0x4, R12 ;  /* 0x000000040f0c9825 */ /* 0x001fca00078e020c */
[----:B------:R0:W-:Y:S04]  /*0220*/  @!P1 STG.E desc[UR4][R12.64], R11 ;  /* 0x0000000b0c009986 */ /* 0x0001e8000c101904 */
[----:B------:R-:W2:Y:S01]  /*0230*/  LDG.E R14, desc[UR4][R4.64+0x4] ;  /* 0x00000404040e7981 */ /* 0x000ea2000c1e1900 */
[----:B------:R-:W-:-:S05]  /*0240*/  @!P1 VIADD R17, R8, 0x1 ;  /* 0x0000000108119836 */ /* 0x000fca0000000000 */
[----:B------:R-:W-:Y:S02]  /*0250*/  @!P1 MOV R8, R17 ;  /* 0x0000001100089202 */ /* 0x000fe40000000f00 */
[----:B--2---:R-:W-:-:S13]  /*0260*/  ISETP.NE.AND P2, PT, R14, RZ, PT ;  /* 0x000000ff0e00720c */ /* 0x004fda0003f45270 */
[----:B------:R-:W1:Y:S01]  /*0270*/  @!P2 LDC.64 R14, c[0x0][0x390] ;  /* 0x0000e400ff0eab82 */ /* 0x000e620000000a00 */
[----:B------:R-:W-:Y:S01]  /*0280*/  @!P2 IMAD.IADD R19, R9, 0x1, R8 ;  /* 0x000000010913a824 */ /* 0x000fe200078e0208 */
[----:B------:R-:W-:-:S03]  /*0290*/  @!P2 IADD3 R17, PT, PT, R11, 0x1, RZ ;  /* 0x000000010b11a810 */ /* 0x000fc60007ffe0ff */
[----:B-1----:R-:W-:-:S05]  /*02a0*/  @!P2 IMAD.WIDE R14, R19, 0x4, R14 ;  /* 0x00000004130ea825 */ /* 0x002fca00078e020e */
[----:B------:R1:W-:Y:S04]  /*02b0*/  @!P2 STG.E desc[UR4][R14.64], R17 ;  /* 0x000000110e00a986 */ /* 0x0003e8000c101904 */
[----:B------:R-:W2:Y:S02]  /*02c0*/  LDG.E R18, desc[UR4][R4.64+0x8] ;  /* 0x0000080404127981 */ /* 0x000ea4000c1e1900 */
[----:B--2---:R-:W-:Y:S01]  /*02d0*/  ISETP.NE.AND P1, PT, R18, RZ, PT ;  /* 0x000000ff1200720c */ /* 0x004fe20003f25270 */
[----:B------:R-:W-:-:S05]  /*02e0*/  @!P2 VIADD R18, R8, 0x1 ;  /* 0x000000010812a836 */ /* 0x000fca0000000000 */
[----:B------:R-:W-:-:S07]  /*02f0*/  @!P2 MOV R8, R18 ;  /* 0x000000120008a202 */ /* 0x000fce0000000f00 */
[----:B0-----:R-:W0:Y:S01]  /*0300*/  @!P1 LDC.64 R12, c[0x0][0x390] ;  /* 0x0000e400ff0c9b82 */ /* 0x001e220000000a00 */
[----:B------:R-:W-:Y:S01]  /*0310*/  @!P1 IMAD.IADD R21, R9, 0x1, R8 ;  /* 0x0000000109159824 */ /* 0x000fe200078e0208 */
[----:B------:R-:W-:-:S03]  /*0320*/  @!P1 IADD3 R19, PT, PT, R11, 0x2, RZ ;  /* 0x000000020b139810 */ /* 0x000fc60007ffe0ff */
[----:B0-----:R-:W-:-:S05]  /*0330*/  @!P1 IMAD.WIDE R12, R21, 0x4, R12 ;  /* 0x00000004150c9825 */ /* 0x001fca00078e020c */
[----:B------:R0:W-:Y:S04]  /*0340*/  @!P1 STG.E desc[UR4][R12.64], R19 ;  /* 0x000000130c009986 */ /* 0x0001e8000c101904 */
[----:B------:R-:W2:Y:S01]  /*0350*/  LDG.E R18, desc[UR4][R4.64+0xc] ;  /* 0x00000c0404127981 */ /* 0x000ea2000c1e1900 */
[----:B-1----:R-:W-:-:S05]  /*0360*/  @!P1 VIADD R17, R8, 0x1 ;  /* 0x0000000108119836 */ /* 0x002fca0000000000 */
        /* <DEDUP_REMOVED lines=34> */
[----:B------:R-:W3:Y:S01]  /*0590*/  LDG.E R18, desc[UR4][R4.64+0x1c] ;  /* 0x00001c0404127981 */ /* 0x000ee2000c1e1900 */
[----:B-1----:R-:W-:-:S05]  /*05a0*/  @!P1 VIADD R17, R8, 0x1 ;  /* 0x0000000108119836 */ /* 0x002fca0000000000 */
[----:B------:R-:W-:Y:S02]  /*05b0*/  @!P1 MOV R8, R17 ;  /* 0x0000001100089202 */ /* 0x000fe40000000f00 */
[----:B---3--:R-:W-:-:S13]  /*05c0*/  ISETP.NE.AND P2, PT, R18, RZ, PT ;  /* 0x000000ff1200720c */ /* 0x008fda0003f45270 */
[----:B------:R-:W0:Y:S01]  /*05d0*/  @!P2 LDC.64 R14, c[0x0][0x390] ;  /* 0x0000e400ff0eab82 */ /* 0x000e220000000a00 */
[----:B------:R-:W-:Y:S01]  /*05e0*/  @!P2 IMAD.IADD R21, R9, 0x1, R8 ;  /* 0x000000010915a824 */ /* 0x000fe200078e0208 */
[C---:B------:R-:W-:Y:S01]  /*05f0*/  @!P2 IADD3 R17, PT, PT, R11.reuse, 0x7, RZ ;  /* 0x000000070b11a810 */ /* 0x040fe20007ffe0ff */
[----:B------:R-:W-:Y:S01]  /*0600*/  VIADD R11, R11, 0x8 ;  /* 0x000000080b0b7836 */ /* 0x000fe20000000000 */
[----:B------:R-:W-:-:S04]  /*0610*/  @!P2 IADD3 R4, PT, PT, R8, 0x1, RZ ;  /* 0x000000010804a810 */ /* 0x000fc80007ffe0ff */
[----:B------:R-:W-:Y:S01]  /*0620*/  ISETP.NE.AND P1, PT, R11, R6, PT ;  /* 0x000000060b00720c */ /* 0x000fe20003f25270 */
[----:B------:R-:W-:Y:S02]  /*0630*/  @!P2 IMAD.MOV.U32 R8, RZ, RZ, R4 ;  /* 0x000000ffff08a224 */ /* 0x000fe400078e0004 */
[----:B0-----:R-:W-:-:S05]  /*0640*/  @!P2 IMAD.WIDE R14, R21, 0x4, R14 ;  /* 0x00000004150ea825 */ /* 0x001fca00078e020e */
[----:B------:R2:W-:Y:S05]  /*0650*/  @!P2 STG.E desc[UR4][R14.64], R17 ;  /* 0x000000110e00a986 */ /* 0x0005ea000c101904 */
[----:B------:R-:W-:Y:S05]  /*0660*/  @P1 BRA `(.L_x_1) ;  /* 0xfffffff800cc1947 */ /* 0x000fea000383ffff */
.L_x_0:
[----:B------:R-:W-:Y:S05]  /*0670*/  @!P0 EXIT ;  /* 0x000000000000894d */ /* 0x000fea0003800000 */
[----:B------:R-:W-:Y:S02]  /*0680*/  ISETP.GE.U32.AND P1, PT, R16, 0x4, PT ;  /* 0x000000041000780c */ /* 0x000fe40003f26070 */
[----:B--2---:R-:W-:-:S04]  /*0690*/  LOP3.LUT R12, R0, 0x3, RZ, 0xc0, !PT ;  /* 0x00000003000c7812 */ /* 0x004fc800078ec0ff */
[----:B------:R-:W-:-:S07]  /*06a0*/  ISETP.NE.AND P0, PT, R12, RZ, PT ;  /* 0x000000ff0c00720c */ /* 0x000fce0003f05270 */
[----:B------:R-:W-:Y:S06]  /*06b0*/  @!P1 BRA `(.L_x_2) ;  /* 0x00000000009c9947 */ /* 0x000fec0003800000 */
[----:B0-----:R-:W0:Y:S01]  /*06c0*/  LDC.64 R2, c[0x0][0x380] ;  /* 0x0000e000ff027b82 */ /* 0x001e220000000a00 */
[----:B------:R-:W-:-:S04]  /*06d0*/  IMAD R5, R7, R0, R6 ;  /* 0x0000000007057224 */ /* 0x000fc800078e0206 */
[----:B0-----:R-:W-:-:S05]  /*06e0*/  IMAD.WIDE R2, R5, 0x4, R2 ;  /* 0x0000000405027825 */ /* 0x001fca00078e0202 */
[----:B------:R-:W2:Y:S02]  /*06f0*/  LDG.E R4, desc[UR4][R2.64] ;  /* 0x0000000402047981 */ /* 0x000ea4000c1e1900 */
        /* <DEDUP_REMOVED lines=29> */
[----:B------:R-:W-:Y:S01]  /*08d0*/  @!P1 IADD3 R13, PT, PT, R6, 0x3, RZ ;  /* 0x00000003060d9810 */ /* 0x000fe20007ffe0ff */
[----:B------:R-:W-:Y:S02]  /*08e0*/  @!P1 VIADD R14, R8, 0x1 ;  /* 0x00000001080e9836 */ /* 0x000fe40000000000 */
[----:B------:R-:W-:-:S03]  /*08f0*/  VIADD R6, R6, 0x4 ;  /* 0x0000000406067836 */ /* 0x000fc60000000000 */
[----:B------:R-:W-:Y:S01]  /*0900*/  @!P1 MOV R8, R14 ;  /* 0x0000000e00089202 */ /* 0x000fe20000000f00 */
[----:B0-----:R-:W-:-:S05]  /*0910*/  @!P1 IMAD.WIDE R10, R17, 0x4, R10 ;  /* 0x00000004110a9825 */ /* 0x001fca00078e020a */
[----:B------:R2:W-:Y:S02]  /*0920*/  @!P1 STG.E desc[UR4][R10.64], R13 ;  /* 0x0000000d0a009986 */ /* 0x0005e4000c101904 */
.L_x_2:
[----:B------:R-:W-:Y:S05]  /*0930*/  @!P0 EXIT ;  /* 0x000000000000894d */ /* 0x000fea0003800000 */
[----:B------:R-:W-:-:S13]  /*0940*/  ISETP.NE.AND P0, PT, R12, 0x1, PT ;  /* 0x000000010c00780c */ /* 0x000fda0003f05270 */
[----:B------:R-:W-:Y:S05]  /*0950*/  @!P0 BRA `(.L_x_3) ;  /* 0x0000000000548947 */ /* 0x000fea0003800000 */
[----:B0-----:R-:W0:Y:S01]  /*0960*/  LDC.64 R2, c[0x0][0x380] ;  /* 0x0000e000ff027b82 */ /* 0x001e220000000a00 */
[----:B--2---:R-:W-:-:S04]  /*0970*/  IMAD R5, R7, R0, R6 ;  /* 0x0000000007057224 */ /* 0x004fc800078e0206 */
        /* <DEDUP_REMOVED lines=13> */
[----:B------:R-:W-:Y:S01]  /*0a50*/  @!P1 IADD3 R13, PT, PT, R6, 0x1, RZ ;  /* 0x00000001060d9810 */ /* 0x000fe20007ffe0ff */
[----:B------:R-:W-:Y:S02]  /*0a60*/  @!P1 VIADD R12, R8, 0x1 ;  /* 0x00000001080c9836 */ /* 0x000fe40000000000 */
[----:B0-----:R-:W-:-:S03]  /*0a70*/  VIADD R6, R6, 0x2 ;  /* 0x0000000206067836 */ /* 0x001fc60000000000 */
[----:B------:R-:W-:Y:S01]  /*0a80*/  @!P1 MOV R8, R12 ;  /* 0x0000000c00089202 */ /* 0x000fe20000000f00 */
[----:B-1----:R-:W-:-:S05]  /*0a90*/  @!P1 IMAD.WIDE R10, R15, 0x4, R10 ;  /* 0x000000040f0a9825 */ /* 0x002fca00078e020a */
[----:B------:R1:W-:Y:S02]  /*0aa0*/  @!P1 STG.E desc[UR4][R10.64], R13 ;  /* 0x0000000d0a009986 */ /* 0x0003e4000c101904 */
.L_x_3:
[----:B0-----:R-:W-:-:S04]  /*0ab0*/  LOP3.LUT R2, R0, 0x1, RZ, 0xc0, !PT ;  /* 0x0000000100027812 */ /* 0x001fc800078ec0ff */
[----:B------:R-:W-:-:S13]  /*0ac0*/  ISETP.NE.U32.AND P0, PT, R2, 0x1, PT ;  /* 0x000000010200780c */ /* 0x000fda0003f05070 */
[----:B------:R-:W-:Y:S05]  /*0ad0*/  @P0 EXIT ;  /* 0x000000000000094d */ /* 0x000fea0003800000 */
[----:B------:R-:W0:Y:S01]  /*0ae0*/  LDC.64 R2, c[0x0][0x380] ;  /* 0x0000e000ff027b82 */ /* 0x000e220000000a00 */
[----:B------:R-:W-:-:S04]  /*0af0*/  IMAD R7, R7, R0, R6 ;  /* 0x0000000007077224 */ /* 0x000fc800078e0206 */
[----:B0-----:R-:W-:-:S06]  /*0b00*/  IMAD.WIDE R2, R7, 0x4, R2 ;  /* 0x0000000407027825 */ /* 0x001fcc00078e0202 */
[----:B------:R-:W3:Y:S02]  /*0b10*/  LDG.E R2, desc[UR4][R2.64] ;  /* 0x0000000402027981 */ /* 0x000ee4000c1e1900 */
[----:B---3--:R-:W-:-:S13]  /*0b20*/  ISETP.NE.AND P0, PT, R2, RZ, PT ;  /* 0x000000ff0200720c */ /* 0x008fda0003f05270 */
[----:B------:R-:W-:Y:S05]  /*0b30*/  @P0 EXIT ;  /* 0x000000000000094d */ /* 0x000fea0003800000 */
[----:B------:R-:W0:Y:S01]  /*0b40*/  LDC.64 R2, c[0x0][0x390] ;  /* 0x0000e400ff027b82 */ /* 0x000e220000000a00 */
[----:B-----5:R-:W-:-:S05]  /*0b50*/  IADD3 R9, PT, PT, R9, R8, RZ ;  /* 0x0000000809097210 */ /* 0x020fca0007ffe0ff */
[----:B0-----:R-:W-:-:S05]  /*0b60*/  IMAD.WIDE R2, R9, 0x4, R2 ;  /* 0x0000000409027825 */ /* 0x001fca00078e0202 */
[----:B------:R-:W-:Y:S01]  /*0b70*/  STG.E desc[UR4][R2.64], R6 ;  /* 0x0000000602007986 */ /* 0x000fe2000c101904 */
[----:B------:R-:W-:Y:S05]  /*0b80*/  EXIT ;  /* 0x000000000000794d */ /* 0x000fea0003800000 */
.L_x_4:
[----:B------:R-:W-:-:S00]  /*0b90*/  BRA `(.L_x_4) ;  /* 0xfffffffc00fc7947 */ /* 0x000fc0000383ffff */
[----:B------:R-:W-:-:S00]  /*0ba0*/  NOP ;  /* 0x0000000000007918 */ /* 0x000fc00000000000 */
        /* <DEDUP_REMOVED lines=13> */
.L_x_12:


//--------------------- .text._Z16countZerosPerRowPKiPii --------------------------
	.section	.text._Z16countZerosPerRowPKiPii,"ax",@progbits
	.align	128
        .global         _Z16countZerosPerRowPKiPii
        .type           _Z16countZerosPerRowPKiPii,@function
        .size           _Z16countZerosPerRowPKiPii,(.L_x_13 - _Z16countZerosPerRowPKiPii)
        .other          _Z16countZerosPerRowPKiPii,@"STO_CUDA_ENTRY STV_DEFAULT"
_Z16countZerosPerRowPKiPii:
.text._Z16countZerosPerRowPKiPii:
[----:B------:R-:W-:Y:S01]  /*0000*/  LDC R1, c[0x0][0x37c] ;  /* 0x0000df00ff017b82 */ /* 0x000fe20000000800 */
[----:B------:R-:W0:Y:S07]  /*0010*/  S2R R3, SR_TID.X ;  /* 0x0000000000037919 */ /* 0x000e2e0000002100 */
[----:B------:R-:W0:Y:S01]  /*0020*/  S2UR UR4, SR_CTAID.X ;  /* 0x00000000000479c3 */ /* 0x000e220000002500 */
[----:B------:R-:W1:Y:S07]  /*0030*/  LDCU UR12, c[0x0][0x390] ;  /* 0x00007200ff0c77ac */ /* 0x000e6e0008000800 */
[----:B------:R-:W0:Y:S02]  /*0040*/  LDC R2, c[0x0][0x360] ;  /* 0x0000d800ff027b82 */ /* 0x000e240000000800 */
[----:B0-----:R-:W-:-:S05]  /*0050*/  IMAD R2, R2, UR4, R3 ;  /* 0x0000000402027c24 */ /* 0x001fca000f8e0203 */
[----:B-1----:R-:W-:-:S13]  /*0060*/  ISETP.GE.AND P0, PT, R2, UR12, PT ;  /* 0x0000000c02007c0c */ /* 0x002fda000bf06270 */
[----:B------:R-:W-:Y:S05]  /*0070*/  @P0 EXIT ;  /* 0x000000000000094d */ /* 0x000fea0003800000 */
[----:B------:R-:W-:Y:S01]  /*0080*/  UISETP.GE.AND UP0, UPT, UR12, 0x1, UPT ;  /* 0x000000010c00788c */ /* 0x000fe2000bf06270 */
[----:B------:R-:W-:Y:S01]  /*0090*/  IMAD.MOV.U32 R0, RZ, RZ, RZ ;  /* 0x000000ffff007224 */ /* 0x000fe200078e00ff */
[----:B------:R-:W0:Y:S07]  /*00a0*/  LDCU.64 UR10, c[0x0][0x358] ;  /* 0x00006b00ff0a77ac */ /* 0x000e2e0008000a00 */
[----:B------:R-:W-:Y:S05]  /*00b0*/  BRA.U !UP0, `(.L_x_5) ;  /* 0x0000000908947547 */ /* 0x000fea000b800000 */
[----:B------:R-:W-:Y:S02]  /*00c0*/  UISETP.GE.U32.AND UP1, UPT, UR12, 0x10, UPT ;  /* 0x000000100c00788c */ /* 0x000fe4000bf26070 */
[----:B------:R-:W-:Y:S01]  /*00d0*/  IMAD R3, R2, UR12, RZ ;  /* 0x0000000c02037c24 */ /* 0x000fe2000f8e02ff */
[----:B------:R-:W-:Y:S01]  /*00e0*/  ULOP3.LUT UR8, UR12, 0xf, URZ, 0xc0, !UPT ;  /* 0x0000000f0c087892 */ /* 0x000fe2000f8ec0ff */
[----:B------:R-:W-:Y:S01]  /*00f0*/  IMAD.MOV.U32 R0, RZ, RZ, RZ ;  /* 0x000000ffff007224 */ /* 0x000fe200078e00ff */
[----:B------:R-:W-:Y:S02]  /*0100*/  UMOV UR4, URZ ;  /* 0x000000ff00047c82 */ /* 0x000fe40008000000 */
[----:B------:R-:W-:Y:S02]  /*0110*/  UISETP.NE.AND UP0, UPT, UR8, URZ, UPT ;  /* 0x000000ff0800728c */ /* 0x000fe4000bf05270 */
[----:B------:R-:W-:Y:S09]  /*0120*/  BRA.U !UP1, `(.L_x_6) ;  /* 0x0000000509387547 */ /* 0x000ff2000b800000 */
[----:B------:R-:W1:Y:S01]  /*0130*/  LDCU.64 UR6, c[0x0][0x380] ;  /* 0x00007000ff0677ac */ /* 0x000e620008000a00 */
[----:B------:R-:W-:Y:S02]  /*0140*/  HFMA2 R0, -RZ, RZ, 0, 0 ;  /* 0x00000000ff007431 */ /* 0x000fe400000001ff */
[----:B------:R-:W-:Y:S01]  /*0150*/  IMAD.MOV.U32 R6, RZ, RZ, R3 ;  /* 0x000000ffff067224 */ /* 0x000fe200078e0003 */
[----:B------:R-:W-:-:S04]  /*0160*/  ULOP3.LUT UR4, UR12, 0x7ffffff0, URZ, 0xc0, !UPT ;  /* 0x7ffffff00c047892 */ /* 0x000fc8000f8ec0ff */
[----:B------:R-:W-:Y:S02]  /*0170*/  UIADD3 UR9, UPT, UPT, -UR4, URZ, URZ ;  /* 0x000000ff04097290 */ /* 0x000fe4000fffe1ff */
[----:B-1----:R-:W-:-:S04]  /*0180*/  UIADD3 UR5, UP1, UPT, UR6, 0x20, URZ ;  /* 0x0000002006057890 */ /* 0x002fc8000ff3e0ff */
[----:B------:R-:W-:-:S12]  /*0190*/  UIADD3.X UR6, UPT, UPT, URZ, UR7, URZ, UP1, !UPT ;  /* 0x00000007ff067290 */ /* 0x000fd80008ffe4ff */
.L_x_7:
[----:B------:R-:W-:Y:S01]  /*01a0*/  MOV R5, UR6 ;  /* 0x0000000600057c02 */ /* 0x000fe20008000f00 */
[----:B------:R-:W-:-:S04]  /*01b0*/  IMAD.U32 R4, RZ, RZ, UR5 ;  /* 0x00000005ff047e24 */ /* 0x000fc8000f8e00ff */
[----:B------:R-:W-:-:S05]  /*01c0*/  IMAD.WIDE R4, R6, 0x4, R4 ;  /* 0x0000000406047825 */ /* 0x000fca00078e0204 */
[----:B0-----:R-:W2:Y:S04]  /*01d0*/  LDG.E R22, desc[UR10][R4.64+-0x20] ;  /* 0xffffe00a04167981 */ /* 0x001ea8000c1e1900 */
[----:B------:R-:W3:Y:S04]  /*01e0*/  LDG.E R14, desc[UR10][R4.64+-0x1c] ;  /* 0xffffe40a040e7981 */ /* 0x000ee8000c1e1900 */
[----:B------:R-:W4:Y:S04]  /*01f0*/  LDG.E R15, desc[UR10][R4.64+-0x18] ;  /* 0xffffe80a040f7981 */ /* 0x000f28000c1e1900 */
[----:B------:R-:W5:Y:S04]  /*0200*/  LDG.E R16, desc[UR10][R4.64+-0x14] ;  /* 0xffffec0a04107981 */ /* 0x000f68000c1e1900 */
        /* <DEDUP_REMOVED lines=11> */
[----:B------:R0:W5:Y:S01]  /*02c0*/  LDG.E R13, desc[UR10][R4.64+0x1c] ;  /* 0x00001c0a040d7981 */ /* 0x000162000c1e1900 */
[----:B------:R-:W-:Y:S01]  /*02d0*/  UIADD3 UR9, UPT, UPT, UR9, 0x10, URZ ;  /* 0x0000001009097890 */ /* 0x000fe2000fffe0ff */
[----:B------:R-:W-:-:S03]  /*02e0*/  VIADD R6, R6, 0x10 ;  /* 0x0000001006067836 */ /* 0x000fc60000000000 */
[----:B------:R-:W-:Y:S01]  /*02f0*/  UISETP.NE.AND UP1, UPT, UR9, URZ, UPT ;  /* 0x000000ff0900728c */ /* 0x000fe2000bf25270 */
[----:B--2---:R-:W-:Y:S02]  /*0300*/  ISETP.NE.AND P1, PT, R22, RZ, PT ;  /* 0x000000ff1600720c */ /* 0x004fe40003f25270 */
[----:B---3--:R-:W-:Y:S01]  /*0310*/  ISETP.NE.AND P0, PT, R14, RZ, PT ;  /* 0x000000ff0e00720c */ /* 0x008fe20003f05270 */
[----:B------:R-:W-:-:S10]  /*0320*/  VIADD R14, R0, 0x1 ;  /* 0x00000001000e7836 */ /* 0x000fd40000000000 */
[----:B------:R-:W-:Y:S01]  /*0330*/  @P1 IMAD.MOV R14, RZ, RZ, R0 ;  /* 0x000000ffff0e1224 */ /* 0x000fe200078e0200 */
[----:B----4-:R-:W-:-:S04]  /*0340*/  ISETP.NE.AND P1, PT, R15, RZ, PT ;  /* 0x000000ff0f00720c */ /* 0x010fc80003f25270 */
[----:B------:R-:W-:Y:S01]  /*0350*/  IADD3 R0, PT, PT, R14, 0x1, RZ ;  /* 0x000000010e007810 */ /* 0x000fe20007ffe0ff */
[----:B------:R-:W-:Y:S01]  /*0360*/  @P0 IMAD.MOV R0, RZ, RZ, R14 ;  /* 0x000000ffff000224 */ /* 0x000fe200078e020e */
[----:B-----5:R-:W-:-:S03]  /*0370*/  ISETP.NE.AND P0, PT, R16, RZ, PT ;  /* 0x000000ff1000720c */ /* 0x020fc60003f05270 */
[----:B------:R-:W-:-:S04]  /*0380*/  VIADD R14, R0, 0x1 ;  /* 0x00000001000e7836 */ /* 0x000fc80000000000 */
[----:B------:R-:W-:Y:S02]  /*0390*/  @P1 IADD3 R14, PT, PT, R0, RZ, RZ ;  /* 0x000000ff000e1210 */ /* 0x000fe40007ffe0ff */
[----:B------:R-:W-:-:S03]  /*03a0*/  ISETP.NE.AND P1, PT, R17, RZ, PT ;  /* 0x000000ff1100720c */ /* 0x000fc60003f25270 */
[----:B------:R-:W-:Y:S02]  /*03b0*/  VIADD R0, R14, 0x1 ;  /* 0x000000010e007836 */ /* 0x000fe40000000000 */
[----:B------:R-:W-:Y:S01]  /*03c0*/  @P0 IMAD.MOV R0, RZ, RZ, R14 ;  /* 0x000000ffff000224 */ /* 0x000fe200078e020e */
[----:B------:R-:W-:-:S04]  /*03d0*/  ISETP.NE.AND P0, PT, R18, RZ, PT ;  /* 0x000000ff1200720c */ /* 0x000fc80003f05270 */
[----:B0-----:R-:W-:-:S03]  /*03e0*/  IADD3 R4, PT, PT, R0, 0x1, RZ ;  /* 0x0000000100047810 */ /* 0x001fc60007ffe0ff */
[----:B------:R-:W-:Y:S01]  /*03f0*/  @P1 IMAD.MOV R4, RZ, RZ, R0 ;  /* 0x000000ffff041224 */ /* 0x000fe200078e0200 */
[----:B------:R-:W-:-:S03]  /*0400*/  ISETP.NE.AND P1, PT, R19, RZ, PT ;  /* 0x000000ff1300720c */ /* 0x000fc60003f25270 */
[C---:B------:R-:W-:Y:S02]  /*0410*/  VIADD R0, R4.reuse, 0x1 ;  /* 0x0000000104007836 */ /* 0x040fe40000000000 */
[----:B------:R-:W-:Y:S02]  /*0420*/  @P0 IADD3 R0, PT, PT, R4, RZ, RZ ;  /* 0x000000ff04000210 */ /* 0x000fe40007ffe0ff */
[----:B------:R-:W-:-:S03]  /*0430*/  ISETP.NE.AND P0, PT, R20, RZ, PT ;  /* 0x000000ff1400720c */ /* 0x000fc60003f05270 */
[----:B------:R-:W-:-:S03]  /*0440*/  VIADD R4, R0, 0x1 ;  /* 0x0000000100047836 */ /* 0x000fc60000000000 */
[----:B------:R-:W-:Y:S01]  /*0450*/  @P1 IMAD.MOV R4, RZ, RZ, R0 ;  /* 0x000000ffff041224 */ /* 0x000fe200078e0200 */
[----:B------:R-:W-:-:S04]  /*0460*/  ISETP.NE.AND P1, PT, R21, RZ, PT ;  /* 0x000000ff1500720c */ /* 0x000fc80003f25270 */
[----:B------:R-:W-:Y:S02]  /*0470*/  IADD3 R0, PT, PT, R4, 0x1, RZ ;  /* 0x0000000104007810 */ /* 0x000fe40007ffe0ff */
[----:B------:R-:W-:Y:S01]  /*0480*/  @P0 IMAD.MOV R0, RZ, RZ, R4 ;  /* 0x000000ffff000224 */ /* 0x000fe200078e0204 */
[----:B------:R-:W-:-:S03]  /*0490*/  ISETP.NE.AND P0, PT, R12, RZ, PT ;  /* 0x000000ff0c00720c */ /* 0x000fc60003f05270 */
[----:B------:R-:W-:-:S03]  /*04a0*/  VIADD R4, R0, 0x1 ;  /* 0x0000000100047836 */ /* 0x000fc60000000000 */
[----:B------:R-:W-:Y:S02]  /*04b0*/  @P1 IADD3 R4, PT, PT, R0, RZ, RZ ;  /* 0x000000ff00041210 */ /* 0x000fe40007ffe0ff */
[----:B------:R-:W-:-:S03]  /*04c0*/  ISETP.NE.AND P1, PT, R11, RZ, PT ;  /* 0x000000ff0b00720c */ /* 0x000fc60003f25270 */
[----:B------:R-:W-:Y:S02]  /*04d0*/  VIADD R0, R4, 0x1 ;  /* 0x0000000104007836 */ /* 0x000fe40000000000 */
[----:B------:R-:W-:Y:S01]  /*04e0*/  @P0 IMAD.MOV R0, RZ, RZ, R4 ;  /* 0x000000ffff000224 */ /* 0x000fe200078e0204 */
[----:B------:R-:W-:-:S04]  /*04f0*/  ISETP.NE.AND P0, PT, R10, RZ, PT ;  /* 0x000000ff0a00720c */ /* 0x000fc80003f05270 */
[----:B------:R-:W-:-:S03]  /*0500*/  IADD3 R4, PT, PT, R0, 0x1, RZ ;  /* 0x0000000100047810 */ /* 0x000fc60007ffe0ff */
        /* <DEDUP_REMOVED lines=12> */
[----:B------:R-:W-:-:S05]  /*05d0*/  @P1 IADD3 R4, PT, PT, R0, RZ, RZ ;  /* 0x000000ff00041210 */ /* 0x000fca0007ffe0ff */
[C---:B------:R-:W-:Y:S02]  /*05e0*/  VIADD R0, R4.reuse, 0x1 ;  /* 0x0000000104007836 */ /* 0x040fe40000000000 */
[----:B------:R-:W-:Y:S01]  /*05f0*/  @P0 IADD3 R0, PT, PT, R4, RZ, RZ ;  /* 0x000000ff04000210 */ /* 0x000fe20007ffe0ff */
[----:B------:R-:W-:Y:S06]  /*0600*/  BRA.U UP1, `(.L_x_7) ;  /* 0xfffffff901e47547 */ /* 0x000fec000b83ffff */
.L_x_6:
[----:B------:R-:W-:Y:S05]  /*0610*/  BRA.U !UP0, `(.L_x_5) ;  /* 0x00000005083c7547 */ /* 0x000fea000b800000 */
[----:B------:R-:W-:Y:S02]  /*0620*/  UISETP.GE.U32.AND UP0, UPT, UR8, 0x8, UPT ;  /* 0x000000080800788c */ /* 0x000fe4000bf06070 */
[----:B------:R-:W-:-:S04]  /*0630*/  ULOP3.LUT UR6, UR12, 0x7, URZ, 0xc0, !UPT ;  /* 0x000000070c067892 */ /* 0x000fc8000f8ec0ff */
[----:B------:R-:W-:-:S03]  /*0640*/  UISETP.NE.AND UP1, UPT, UR6, URZ, UPT ;  /* 0x000000ff0600728c */ /* 0x000fc6000bf25270 */
[----:B------:R-:W-:Y:S08]  /*0650*/  BRA.U !UP0, `(.L_x_8) ;  /* 0x0000000108907547 */ /* 0x000ff0000b800000 */
[----:B------:R-:W1:Y:S01]  /*0660*/  LDC.64 R4, c[0x0][0x380] ;  /* 0x0000e000ff047b82 */ /* 0x000e620000000a00 */
[----:B------:R-:W-:-:S04]  /*0670*/  VIADD R7, R3, UR4 ;  /* 0x0000000403077c36 */ /* 0x000fc80008000000 */
[----:B-1----:R-:W-:-:S05]  /*0680*/  IMAD.WIDE R4, R7, 0x4, R4 ;  /* 0x0000000407047825 */ /* 0x002fca00078e0204 */
[----:B0-----:R-:W2:Y:S04]  /*0690*/  LDG.E R13, desc[UR10][R4.64] ;  /* 0x0000000a040d7981 */ /* 0x001ea8000c1e1900 */
[----:B------:R-:W3:Y:S04]  /*06a0*/  LDG.E R6, desc[UR10][R4.64+0x4] ;  /* 0x0000040a04067981 */ /* 0x000ee8000c1e1900 */
[----:B------:R-:W4:Y:S04]  /*06b0*/  LDG.E R7, desc[UR10][R4.64+0x8] ;  /* 0x0000080a04077981 */ /* 0x000f28000c1e1900 */
[----:B------:R-:W5:Y:S04]  /*06c0*/  LDG.E R8, desc[UR10][R4.64+0xc] ;  /* 0x00000c0a04087981 */ /* 0x000f68000c1e1900 */
[----:B------:R-:W5:Y:S04]  /*06d0*/  LDG.E R9, desc[UR10][R4.64+0x10] ;  /* 0x0000100a04097981 */ /* 0x000f68000c1e1900 */
[----:B------:R-:W5:Y:S04]  /*06e0*/  LDG.E R10, desc[UR10][R4.64+0x14] ;  /* 0x0000140a040a7981 */ /* 0x000f68000c1e1900 */
[----:B------:R-:W5:Y:S04]  /*06f0*/  LDG.E R11, desc[UR10][R4.64+0x18] ;  /* 0x0000180a040b7981 */ /* 0x000f68000c1e1900 */
[----:B------:R0:W5:Y:S01]  /*0700*/  LDG.E R12, desc[UR10][R4.64+0x1c] ;  /* 0x00001c0a040c7981 */ /* 0x000162000c1e1900 */
[----:B------:R-:W-:Y:S01]  /*0710*/  UIADD3 UR4, UPT, UPT, UR4, 0x8, URZ ;  /* 0x0000000804047890 */ /* 0x000fe2000fffe0ff */
[----:B--2---:R-:W-:-:S02]  /*0720*/  ISETP.NE.AND P1, PT, R13, RZ, PT ;  /* 0x000000ff0d00720c */ /* 0x004fc40003f25270 */
[----:B---3--:R-:W-:Y:S01]  /*0730*/  ISETP.NE.AND P0, PT, R6, RZ, PT ;  /* 0x000000ff0600720c */ /* 0x008fe20003f05270 */
[----:B------:R-:W-:-:S10]  /*0740*/  VIADD R6, R0, 0x1 ;  /* 0x0000000100067836 */ /* 0x000fd40000000000 */
[----:B------:R-:W-:Y:S02]  /*0750*/  @P1 IADD3 R6, PT, PT, R0, RZ, RZ ;  /* 0x000000ff00061210 */ /* 0x000fe40007ffe0ff */
[----:B----4-:R-:W-:-:S03]  /*0760*/  ISETP.NE.AND P1, PT, R7, RZ, PT ;  /* 0x000000ff0700720c */ /* 0x010fc60003f25270 */
[----:B------:R-:W-:Y:S02]  /*0770*/  VIADD R0, R6, 0x1 ;  /* 0x0000000106007836 */ /* 0x000fe40000000000 */
[----:B------:R-:W-:Y:S01]  /*0780*/  @P0 IMAD.MOV R0, RZ, RZ, R6 ;  /* 0x000000ffff000224 */ /* 0x000fe200078e0206 */
[----:B-----5:R-:W-:-:S04]  /*0790*/  ISETP.NE.AND P0, PT, R8, RZ, PT ;  /* 0x000000ff0800720c */ /* 0x020fc80003f05270 */
[----:B------:R-:W-:-:S03]  /*07a0*/  IADD3 R6, PT, PT, R0, 0x1, RZ ;  /* 0x0000000100067810 */ /* 0x000fc60007ffe0ff */
[----:B------:R-:W-:Y:S01]  /*07b0*/  @P1 IMAD.MOV R6, RZ, RZ, R0 ;  /* 0x000000ffff061224 */ /* 0x000fe200078e0200 */
[----:B------:R-:W-:-:S03]  /*07c0*/  ISETP.NE.AND P1, PT, R9, RZ, PT ;  /* 0x000000ff0900720c */ /* 0x000fc60003f25270 */
[C---:B------:R-:W-:Y:S02]  /*07d0*/  VIADD R0, R6.reuse, 0x1 ;  /* 0x0000000106007836 */ /* 0x040fe40000000000 */
[----:B------:R-:W-:Y:S02]  /*07e0*/  @P0 IADD3 R0, PT, PT, R6, RZ, RZ ;  /* 0x000000ff06000210 */ /* 0x000fe40007ffe0ff */
[----:B------:R-:W-:-:S03]  /*07f0*/  ISETP.NE.AND P0, PT, R10, RZ, PT ;  /* 0x000000ff0a00720c */ /* 0x000fc60003f05270 */
[----:B0-----:R-:W-:-:S03]  /*0800*/  VIADD R4, R0, 0x1 ;  /* 0x0000000100047836 */ /* 0x001fc60000000000 */
[----:B------:R-:W-:Y:S01]  /*0810*/  @P1 IMAD.MOV R4, RZ, RZ, R0 ;  /* 0x000000ffff041224 */ /* 0x000fe200078e0200 */
[----:B------:R-:W-:-:S04]  /*0820*/  ISETP.NE.AND P1, PT, R11, RZ, PT ;  /* 0x000000ff0b00720c */ /* 0x000fc80003f25270 */
[----:B------:R-:W-:Y:S02]  /*0830*/  IADD3 R0, PT, PT, R4, 0x1, RZ ;  /* 0x0000000104007810 */ /* 0x000fe40007ffe0ff */
[----:B------:R-:W-:Y:S01]  /*0840*/  @P0 IMAD.MOV R0, RZ, RZ, R4 ;  /* 0x000000ffff000224 */ /* 0x000fe200078e0204 */
[----:B------:R-:W-:-:S03]  /*0850*/  ISETP.NE.AND P0, PT, R12, RZ, PT ;  /* 0x000000ff0c00720c */ /* 0x000fc60003f05270 */
[----:B------:R-:W-:-:S03]  /*0860*/  VIADD R4, R0, 0x1 ;  /* 0x0000000100047836 */ /* 0x000fc60000000000 */
[----:B------:R-:W-:-:S05]  /*0870*/  @P1 IADD3 R4, PT, PT, R0, RZ, RZ ;  /* 0x000000ff00041210 */ /* 0x000fca0007ffe0ff */
[----:B------:R-:W-:Y:S02]  /*0880*/  VIADD R0, R4, 0x1 ;  /* 0x0000000104007836 */ /* 0x000fe40000000000 */
[----:B------:R-:W-:-:S07]  /*0890*/  @P0 IMAD.MOV R0, RZ, RZ, R4 ;  /* 0x000000ffff000224 */ /* 0x000fce00078e0204 */
.L_x_8:
[----:B------:R-:W-:Y:S05]  /*08a0*/  BRA.U !UP1, `(.L_x_5) ;  /* 0x0000000109987547 */ /* 0x000fea000b800000 */
[----:B------:R-:W-:Y:S02]  /*08b0*/  UISETP.GE.U32.AND UP0, UPT, UR6, 0x4, UPT ;  /* 0x000000040600788c */ /* 0x000fe4000bf06070 */
[----:B------:R-:W-:-:S04]  /*08c0*/  ULOP3.LUT UR5, UR12, 0x3, URZ, 0xc0, !UPT ;  /* 0x000000030c057892 */ /* 0x000fc8000f8ec0ff */
[----:B------:R-:W-:-:S03]  /*08d0*/  UISETP.NE.AND UP1, UPT, UR5, URZ, UPT ;  /* 0x000000ff0500728c */ /* 0x000fc6000bf25270 */
[----:B------:R-:W-:Y:S08]  /*08e0*/  BRA.U !UP0, `(.L_x_9) ;  /* 0x0000000108507547 */ /* 0x000ff0000b800000 */
[----:B------:R-:W1:Y:S01]  /*08f0*/  LDC.64 R4, c[0x0][0x380] ;  /* 0x0000e000ff047b82 */ /* 0x000e620000000a00 */
[----:B------:R-:W-:-:S05]  /*0900*/  IADD3 R7, PT, PT, R3, UR4, RZ ;  /* 0x0000000403077c10 */ /* 0x000fca000fffe0ff */
[----:B-1----:R-:W-:-:S05]  /*0910*/  IMAD.WIDE R4, R7, 0x4, R4 ;  /* 0x0000000407047825 */ /* 0x002fca00078e0204 */
[----:B0-----:R-:W2:Y:S04]  /*0920*/  LDG.E R9, desc[UR10][R4.64] ;  /* 0x0000000a04097981 */ /* 0x001ea8000c1e1900 */
[----:B------:R-:W3:Y:S04]  /*0930*/  LDG.E R6, desc[UR10][R4.64+0x4] ;  /* 0x0000040a04067981 */ /* 0x000ee8000c1e1900 */
[----:B------:R-:W4:Y:S04]  /*0940*/  LDG.E R7, desc[UR10][R4.64+0x8] ;  /* 0x0000080a04077981 */ /* 0x000f28000c1e1900 */
[----:B------:R-:W5:Y:S01]  /*0950*/  LDG.E R8, desc[UR10][R4.64+0xc] ;  /* 0x00000c0a04087981 */ /* 0x000f62000c1e1900 */
[----:B------:R-:W-:Y:S01]  /*0960*/  UIADD3 UR4, UPT, UPT, UR4, 0x4, URZ ;  /* 0x0000000404047890 */ /* 0x000fe2000fffe0ff */
[----:B--2---:R-:W-:-:S02]  /*0970*/  ISETP.NE.AND P1, PT, R9, RZ, PT ;  /* 0x000000ff0900720c */ /* 0x004fc40003f25270 */
[----:B---3--:R-:W-:Y:S01]  /*0980*/  ISETP.NE.AND P0, PT, R6, RZ, PT ;  /* 0x000000ff0600720c */ /* 0x008fe20003f05270 */
[----:B------:R-:W-:-:S10]  /*0990*/  VIADD R6, R0, 0x1 ;  /* 0x0000000100067836 */ /* 0x000fd40000000000 */
[----:B------:R-:W-:Y:S01]  /*09a0*/  @P1 IMAD.MOV R6, RZ, RZ, R0 ;  /* 0x000000ffff061224 */ /* 0x000fe200078e0200 */
[----:B----4-:R-:W-:-:S04]  /*09b0*/  ISETP.NE.AND P1, PT, R7, RZ, PT ;  /* 0x000000ff0700720c */ /* 0x010fc80003f25270 */
[----:B------:R-:W-:Y:S01]  /*09c0*/  IADD3 R0, PT, PT, R6, 0x1, RZ ;  /* 0x0000000106007810 */ /* 0x000fe20007ffe0ff */
[----:B------:R-:W-:Y:S01]  /*09d0*/  @P0 IMAD.MOV R0, RZ, RZ, R6 ;  /* 0x000000ffff000224 */ /* 0x000fe200078e0206 */
[----:B-----5:R-:W-:-:S04]  /*09e0*/  ISETP.NE.AND P0, PT, R8, RZ, PT ;  /* 0x000000ff0800720c */ /* 0x020fc80003f05270 */
[----:B------:R-:W-:-:S03]  /*09f0*/  IADD3 R6, PT, PT, R0, 0x1, RZ ;  /* 0x0000000100067810 */ /* 0x000fc60007ffe0ff */
[----:B------:R-:W-:-:S05]  /*0a00*/  @P1 IMAD.MOV R6, RZ, RZ, R0 ;  /* 0x000000ffff061224 */ /* 0x000fca00078e0200 */
[----:B------:R-:W-:Y:S01]  /*0a10*/  IADD3 R0, PT, PT, R6, 0x1, RZ ;  /* 0x0000000106007810 */ /* 0x000fe20007ffe0ff */
[----:B------:R-:W-:-:S07]  /*0a20*/  @P0 IMAD.MOV R0, RZ, RZ, R6 ;  /* 0x000000ffff000224 */ /* 0x000fce00078e0206 */
.L_x_9:
[----:B------:R-:W-:Y:S05]  /*0a30*/  BRA.U !UP1, `(.L_x_5) ;  /* 0x0000000109347547 */ /* 0x000fea000b800000 */
[----:B------:R-:W1:Y:S01]  /*0a40*/  LDC.64 R6, c[0x0][0x380] ;  /* 0x0000e000ff067b82 */ /* 0x000e620000000a00 */
[----:B------:R-:W-:Y:S01]  /*0a50*/  IADD3 R3, PT, PT, R3, UR4, RZ ;  /* 0x0000000403037c10 */ /* 0x000fe2000fffe0ff */
[----:B------:R-:W-:-:S12]  /*0a60*/  UIADD3 UR5, UPT, UPT, -UR5, URZ, URZ ;  /* 0x000000ff05057290 */ /* 0x000fd8000fffe1ff */
.L_x_10:
[----:B-1----:R-:W-:-:S06]  /*0a70*/  IMAD.WIDE R4, R3, 0x4, R6 ;  /* 0x0000000403047825 */ /* 0x002fcc00078e0206 */
[----:B0-----:R-:W2:Y:S01]  /*0a80*/  LDG.E R4, desc[UR10][R4.64] ;  /* 0x0000000a04047981 */ /* 0x001ea2000c1e1900 */
[----:B------:R-:W-:Y:S01]  /*0a90*/  UIADD3 UR5, UPT, UPT, UR5, 0x1, URZ ;  /* 0x0000000105057890 */ /* 0x000fe2000fffe0ff */
[----:B------:R-:W-:Y:S02]  /*0aa0*/  VIADD R8, R0, 0x1 ;  /* 0x0000000100087836 */ /* 0x000fe40000000000 */
[----:B------:R-:W-:Y:S01]  /*0ab0*/  VIADD R3, R3, 0x1 ;  /* 0x0000000103037836 */ /* 0x000fe20000000000 */
[----:B------:R-:W-:Y:S01]  /*0ac0*/  UISETP.NE.AND UP0, UPT, UR5, URZ, UPT ;  /* 0x000000ff0500728c */ /* 0x000fe2000bf05270 */
[----:B--2---:R-:W-:-:S13]  /*0ad0*/  ISETP.NE.AND P0, PT, R4, RZ, PT ;  /* 0x000000ff0400720c */ /* 0x004fda0003f05270 */
[----:B------:R-:W-:-:S04]  /*0ae0*/  @P0 IADD3 R8, PT, PT, R0, RZ, RZ ;  /* 0x000000ff00080210 */ /* 0x000fc80007ffe0ff */
[----:B------:R-:W-:Y:S01]  /*0af0*/  MOV R0, R8 ;  /* 0x0000000800007202 */ /* 0x000fe20000000f00 */
[----:B------:R-:W-:Y:S06]  /*0b00*/  BRA.U UP0, `(.L_x_10) ;  /* 0xfffffffd00d87547 */ /* 0x000fec000b83ffff */
.L_x_5:
[----:B------:R-:W1:Y:S02]  /*0b10*/  LDC.64 R4, c[0x0][0x388] ;  /* 0x0000e200ff047b82 */ /* 0x000e640000000a00 */
[----:B-1----:R-:W-:-:S05]  /*0b20*/  IMAD.WIDE R2, R2, 0x4, R4 ;  /* 0x0000000402027825 */ /* 0x002fca00078e0204 */
[----:B0-----:R-:W-:Y:S01]  /*0b30*/  STG.E desc[UR10][R2.64], R0 ;  /* 0x0000000002007986 */ /* 0x001fe2000c10190a */
[----:B------:R-:W-:Y:S05]  /*0b40*/  EXIT ;  /* 0x000000000000794d */ /* 0x000fea0003800000 */
.L_x_11:
        /* <DEDUP_REMOVED lines=11> */
.L_x_13:


//--------------------- .nv.shared.reserved.0     --------------------------
	.section	.nv.shared.reserved.0,"aw",@nobits
	.weak		__nv_reservedSMEM_offset_0_alias
	.size		__nv_reservedSMEM_offset_0_alias, 0, 64
	.other		__nv_reservedSMEM_offset_0_alias,@"STO_CUDA_RESERVED_SHARED STV_DEFAULT"
__nv_reservedSMEM_offset_0_alias:
	.zero		0
	.zero		64


//--------------------- .nv.constant0._Z18collectZeroIndicesPKiS0_Pii --------------------------
	.section	.nv.constant0._Z18collectZeroIndicesPKiS0_Pii,"a",@progbits
	.sectionflags	@""
	.align	4
.nv.constant0._Z18collectZeroIndicesPKiS0_Pii:
	.zero		924


//--------------------- .nv.constant0._Z16countZerosPerRowPKiPii --------------------------
	.section	.nv.constant0._Z16countZerosPerRowPKiPii,"a",@progbits
	.sectionflags	@""
	.align	4
.nv.constant0._Z16countZerosPerRowPKiPii:
	.zero		916


//--------------------- SYMBOLS --------------------------

	.type		.nv.reservedSmem.offset0,@object
	.size		.nv.reservedSmem.offset0,0x4
